//
// Generated by NVIDIA NVVM Compiler
//
// Compiler Build ID: CL-36424714
// Cuda compilation tools, release 13.0, V13.0.88
// Based on NVVM 20.0.0
//

.version 9.0
.target sm_100
.address_size 64

	// .globl	_Z8cuda_addPKfS0_Pfm

.visible .entry _Z8cuda_addPKfS0_Pfm(
	.param .u64 .ptr .align 1 _Z8cuda_addPKfS0_Pfm_param_0,
	.param .u64 .ptr .align 1 _Z8cuda_addPKfS0_Pfm_param_1,
	.param .u64 .ptr .align 1 _Z8cuda_addPKfS0_Pfm_param_2,
	.param .u64 _Z8cuda_addPKfS0_Pfm_param_3
)
{
	.reg .pred 	%p<2>;
	.reg .b32 	%r<5>;
	.reg .b32 	%f<4>;
	.reg .b64 	%rd<13>;

	ld.param.u64 	%rd2, [_Z8cuda_addPKfS0_Pfm_param_0];
	ld.param.u64 	%rd3, [_Z8cuda_addPKfS0_Pfm_param_1];
	ld.param.u64 	%rd4, [_Z8cuda_addPKfS0_Pfm_param_2];
	ld.param.u64 	%rd5, [_Z8cuda_addPKfS0_Pfm_param_3];
	mov.u32 	%r1, %ctaid.x;
	mov.u32 	%r2, %ntid.x;
	mov.u32 	%r3, %tid.x;
	mad.lo.s32 	%r4, %r1, %r2, %r3;
	cvt.s64.s32 	%rd1, %r4;
	setp.le.u64 	%p1, %rd5, %rd1;
	@%p1 bra 	$L__BB0_2;
	cvta.to.global.u64 	%rd6, %rd2;
	cvta.to.global.u64 	%rd7, %rd3;
	cvta.to.global.u64 	%rd8, %rd4;
	shl.b64 	%rd9, %rd1, 2;
	add.s64 	%rd10, %rd6, %rd9;
	ld.global.f32 	%f1, [%rd10];
	add.s64 	%rd11, %rd7, %rd9;
	ld.global.f32 	%f2, [%rd11];
	add.f32 	%f3, %f1, %f2;
	add.s64 	%rd12, %rd8, %rd9;
	st.global.f32 	[%rd12], %f3;
$L__BB0_2:
	ret;

}


// ===== COMPILED SASS (sm_100) =====

	.target	sm_100

	.elftype	@"ET_EXEC"


//--------------------- .note.nv.tkinfo           --------------------------
	.section	.note.nv.tkinfo,"",@"SHT_NOTE"
	.sectionflags	@"SHF_NOTE_NV_TKINFO"
	.tkinfo
        /*0018*/ 	.word	0x00000002
        /*0030*/ 	.string	""
        /*0030*/ 	.string	"ptxas"
        /*0030*/ 	.string	"Cuda compilation tools, release 13.0, V13.0.88"
        /*0030*/ 	.string	"Build cuda_13.0.r13.0/compiler.36424714_0"
        /*0030*/ 	.string	"-arch sm_100 -m 64 "



//--------------------- .note.nv.cuinfo           --------------------------
	.section	.note.nv.cuinfo,"",@"SHT_NOTE"
	.sectionflags	@"SHF_NOTE_NV_CUINFO"
        /*0018*/ 	.short	0x0002
        /*001a*/ 	.short	0x0064
        /*001c*/ 	.short	0x0082
	.zero		2


//--------------------- .nv.info                  --------------------------
	.section	.nv.info,"",@"SHT_CUDA_INFO"
	.align	4


	//----- nvinfo : EIATTR_REGCOUNT
	.align		4
        /*0000*/ 	.byte	0x04, 0x2f
        /*0002*/ 	.short	(.L_1 - .L_0)
	.align		4
.L_0:
        /*0004*/ 	.word	index@(_Z8cuda_addPKfS0_Pfm)
        /*0008*/ 	.word	0x0000000c


	//----- nvinfo : EIATTR_FRAME_SIZE
	.align		4
.L_1:
        /*000c*/ 	.byte	0x04, 0x11
        /*000e*/ 	.short	(.L_3 - .L_2)
	.align		4
.L_2:
        /*0010*/ 	.word	index@(_Z8cuda_addPKfS0_Pfm)
        /*0014*/ 	.word	0x00000000


	//----- nvinfo : EIATTR_MIN_STACK_SIZE
	.align		4
.L_3:
        /*0018*/ 	.byte	0x04, 0x12
        /*001a*/ 	.short	(.L_5 - .L_4)
	.align		4
.L_4:
        /*001c*/ 	.word	index@(_Z8cuda_addPKfS0_Pfm)
        /*0020*/ 	.word	0x00000000
.L_5:


//--------------------- .nv.compat                --------------------------
	.section	.nv.compat,"",@"SHT_CUDA_COMPAT_INFO"
	.align	4
        /*0000*/ 	.byte	0x02, 0x09, 0x00, 0x00, 0x02, 0x02, 0x01, 0x00, 0x02, 0x05, 0x05, 0x00, 0x03, 0x07, 0x01, 0x01
        /*0010*/ 	.byte	0x02, 0x03, 0x00, 0x00, 0x02, 0x06, 0x01, 0x00, 0x04, 0x0b, 0x08, 0x00, 0x09, 0x00, 0x00, 0x00
        /*0020*/ 	.byte	0x00, 0x00, 0x00, 0x00


//--------------------- .nv.info._Z8cuda_addPKfS0_Pfm --------------------------
	.section	.nv.info._Z8cuda_addPKfS0_Pfm,"",@"SHT_CUDA_INFO"
	.sectionflags	@""
	.align	4


	//----- nvinfo : EIATTR_CUDA_API_VERSION
	.align		4
        /*0000*/ 	.byte	0x04, 0x37
        /*0002*/ 	.short	(.L_7 - .L_6)
.L_6:
        /*0004*/ 	.word	0x00000082


	//----- nvinfo : EIATTR_KPARAM_INFO
	.align		4
.L_7:
        /*0008*/ 	.byte	0x04, 0x17
        /*000a*/ 	.short	(.L_9 - .L_8)
.L_8:
        /*000c*/ 	.word	0x00000000
        /*0010*/ 	.short	0x0003
        /*0012*/ 	.short	0x0018
        /*0014*/ 	.byte	0x00, 0xf0, 0x21, 0x00


	//----- nvinfo : EIATTR_KPARAM_INFO
	.align		4
.L_9:
        /*0018*/ 	.byte	0x04, 0x17
        /*001a*/ 	.short	(.L_11 - .L_10)
.L_10:
        /*001c*/ 	.word	0x00000000
        /*0020*/ 	.short	0x0002
        /*0022*/ 	.short	0x0010
        /*0024*/ 	.byte	0x00, 0xf5, 0x21, 0x00


	//----- nvinfo : EIATTR_KPARAM_INFO
	.align		4
.L_11:
        /*0028*/ 	.byte	0x04, 0x17
        /*002a*/ 	.short	(.L_13 - .L_12)
.L_12:
        /*002c*/ 	.word	0x00000000
        /*0030*/ 	.short	0x0001
        /*0032*/ 	.short	0x0008
        /*0034*/ 	.byte	0x00, 0xf5, 0x21, 0x00


	//----- nvinfo : EIATTR_KPARAM_INFO
	.align		4
.L_13:
        /*0038*/ 	.byte	0x04, 0x17
        /*003a*/ 	.short	(.L_15 - .L_14)
.L_14:
        /*003c*/ 	.word	0x00000000
        /*0040*/ 	.short	0x0000
        /*0042*/ 	.short	0x0000
        /*0044*/ 	.byte	0x00, 0xf5, 0x21, 0x00


	//----- nvinfo : EIATTR_SPARSE_MMA_MASK
	.align		4
.L_15:
        /*0048*/ 	.byte	0x03, 0x50
        /*004a*/ 	.short	0x0000


	//----- nvinfo : EIATTR_MAXREG_COUNT
	.align		4
        /*004c*/ 	.byte	0x03, 0x1b
        /*004e*/ 	.short	0x00ff


	//----- nvinfo : EIATTR_MERCURY_ISA_VERSION
	.align		4
        /*0050*/ 	.byte	0x03, 0x5f
        /*0052*/ 	.short	0x0101


	//----- nvinfo : EIATTR_VRC_CTA_INIT_COUNT
	.align		4
        /*0054*/ 	.byte	0x02, 0x4a
	.zero		1
	.zero		1


	//----- nvinfo : EIATTR_EXIT_INSTR_OFFSETS
	.align		4
        /*0058*/ 	.byte	0x04, 0x1c
        /*005a*/ 	.short	(.L_17 - .L_16)


	//   ....[0]....
.L_16:
        /*005c*/ 	.word	0x00000090


	//   ....[1]....
        /*0060*/ 	.word	0x00000190


	//----- nvinfo : EIATTR_CBANK_PARAM_SIZE
	.align		4
.L_17:
        /*0064*/ 	.byte	0x03, 0x19
        /*0066*/ 	.short	0x0020


	//----- nvinfo : EIATTR_PARAM_CBANK
	.align		4
        /*0068*/ 	.byte	0x04, 0x0a
        /*006a*/ 	.short	(.L_19 - .L_18)
	.align		4
.L_18:
        /*006c*/ 	.word	index@(.nv.constant0._Z8cuda_addPKfS0_Pfm)
        /*0070*/ 	.short	0x0380
        /*0072*/ 	.short	0x0020


	//----- nvinfo : EIATTR_SW_WAR
	.align		4
.L_19:
        /*0074*/ 	.byte	0x04, 0x36
        /*0076*/ 	.short	(.L_21 - .L_20)
.L_20:
        /*0078*/ 	.word	0x00000008
.L_21:


//--------------------- .nv.callgraph             --------------------------
	.section	.nv.callgraph,"",@"SHT_CUDA_CALLGRAPH"
	.align	4
	.sectionentsize	8
	.align		4
        /*0000*/ 	.word	0x00000000
	.align		4
        /*0004*/ 	.word	0xffffffff
	.align		4
        /*0008*/ 	.word	0x00000000
	.align		4
        /*000c*/ 	.word	0xfffffffe
	.align		4
        /*0010*/ 	.word	0x00000000
	.align		4
        /*0014*/ 	.word	0xfffffffd
	.align		4
        /*0018*/ 	.word	0x00000000
	.align		4
        /*001c*/ 	.word	0xfffffffc


//--------------------- .text._Z8cuda_addPKfS0_Pfm --------------------------
	.section	.text._Z8cuda_addPKfS0_Pfm,"ax",@progbits
	.align	128
        .global         _Z8cuda_addPKfS0_Pfm
        .type           _Z8cuda_addPKfS0_Pfm,@function
        .size           _Z8cuda_addPKfS0_Pfm,(.L_x_1 - _Z8cuda_addPKfS0_Pfm)
        .other          _Z8cuda_addPKfS0_Pfm,@"STO_CUDA_ENTRY STV_DEFAULT"
_Z8cuda_addPKfS0_Pfm:
.text._Z8cuda_addPKfS0_Pfm:
[----:B------:R-:W-:Y:S01]  /*0000*/  LDC R1, c[0x0][0x37c] ;  /* 0x0000df00ff017b82 */ /* 0x000fe20000000800 */
[----:B------:R-:W0:Y:S07]  /*0010*/  S2R R3, SR_TID.X ;  /* 0x0000000000037919 */ /* 0x000e2e0000002100 */
[----:B------:R-:W0:Y:S01]  /*0020*/  S2UR UR4, SR_CTAID.X ;  /* 0x00000000000479c3 */ /* 0x000e220000002500 */
[----:B------:R-:W1:Y:S07]  /*0030*/  LDCU.64 UR6, c[0x0][0x398] ;  /* 0x00007300ff0677ac */ /* 0x000e6e0008000a00 */
[----:B------:R-:W0:Y:S02]  /*0040*/  LDC R0, c[0x0][0x360] ;  /* 0x0000d800ff007b82 */ /* 0x000e240000000800 */
[----:B0-----:R-:W-:-:S05]  /*0050*/  IMAD R0, R0, UR4, R3 ;  /* 0x0000000400007c24 */ /* 0x001fca000f8e0203 */
[----:B-1----:R-:W-:Y:S02]  /*0060*/  ISETP.GE.U32.AND P0, PT, R0, UR6, PT ;  /* 0x0000000600007c0c */ /* 0x002fe4000bf06070 */
[----:B------:R-:W-:-:S04]  /*0070*/  SHF.R.S32.HI R3, RZ, 0x1f, R0 ;  /* 0x0000001fff037819 */ /* 0x000fc80000011400 */
[----:B------:R-:W-:-:S13]  /*0080*/  ISETP.GE.U32.AND.EX P0, PT, R3, UR7, PT, P0 ;  /* 0x0000000703007c0c */ /* 0x000fda000bf06100 */
[----:B------:R-:W-:Y:S05]  /*0090*/  @P0 EXIT ;  /* 0x000000000000094d */ /* 0x000fea0003800000 */
[----:B------:R-:W0:Y:S01]  /*00a0*/  LDCU.128 UR8, c[0x0][0x380] ;  /* 0x00007000ff0877ac */ /* 0x000e220008000c00 */
[C---:B------:R-:W-:Y:S01]  /*00b0*/  IMAD.SHL.U32 R6, R0.reuse, 0x4, RZ ;  /* 0x0000000400067824 */ /* 0x040fe200078e00ff */
[----:B------:R-:W-:Y:S01]  /*00c0*/  SHF.L.U64.HI R0, R0, 0x2, R3 ;  /* 0x0000000200007819 */ /* 0x000fe20000010203 */
[----:B------:R-:W1:Y:S01]  /*00d0*/  LDCU.64 UR4, c[0x0][0x358] ;  /* 0x00006b00ff0477ac */ /* 0x000e620008000a00 */
[----:B------:R-:W2:Y:S02]  /*00e0*/  LDCU.64 UR6, c[0x0][0x390] ;  /* 0x00007200ff0677ac */ /* 0x000ea40008000a00 */
[C---:B0-----:R-:W-:Y:S02]  /*00f0*/  IADD3 R4, P1, PT, R6.reuse, UR10, RZ ;  /* 0x0000000a06047c10 */ /* 0x041fe4000ff3e0ff */
[----:B------:R-:W-:Y:S02]  /*0100*/  IADD3 R2, P0, PT, R6, UR8, RZ ;  /* 0x0000000806027c10 */ /* 0x000fe4000ff1e0ff */
[----:B------:R-:W-:-:S02]  /*0110*/  IADD3.X R5, PT, PT, R0, UR11, RZ, P1, !PT ;  /* 0x0000000b00057c10 */ /* 0x000fc40008ffe4ff */
[----:B------:R-:W-:-:S04]  /*0120*/  IADD3.X R3, PT, PT, R0, UR9, RZ, P0, !PT ;  /* 0x0000000900037c10 */ /* 0x000fc800087fe4ff */
[----:B-1----:R-:W3:Y:S04]  /*0130*/  LDG.E R5, desc[UR4][R4.64] ;  /* 0x0000000404057981 */ /* 0x002ee8000c1e1900 */
[----:B------:R-:W3:Y:S01]  /*0140*/  LDG.E R2, desc[UR4][R2.64] ;  /* 0x0000000402027981 */ /* 0x000ee2000c1e1900 */
[----:B--2---:R-:W-:-:S04]  /*0150*/  IADD3 R6, P0, PT, R6, UR6, RZ ;  /* 0x0000000606067c10 */ /* 0x004fc8000ff1e0ff */
[----:B------:R-:W-:Y:S01]  /*0160*/  IADD3.X R7, PT, PT, R0, UR7, RZ, P0, !PT ;  /* 0x0000000700077c10 */ /* 0x000fe200087fe4ff */
[----:B---3--:R-:W-:-:S05]  /*0170*/  FADD R9, R2, R5 ;  /* 0x0000000502097221 */ /* 0x008fca0000000000 */
[----:B------:R-:W-:Y:S01]  /*0180*/  STG.E desc[UR4][R6.64], R9 ;  /* 0x0000000906007986 */ /* 0x000fe2000c101904 */
[----:B------:R-:W-:Y:S05]  /*0190*/  EXIT ;  /* 0x000000000000794d */ /* 0x000fea0003800000 */
.L_x_0:
[----:B------:R-:W-:-:S00]  /*01a0*/  BRA `(.L_x_0) ;  /* 0xfffffffc00fc7947 */ /* 0x000fc0000383ffff */
[----:B------:R-:W-:-:S00]  /*01b0*/  NOP ;  /* 0x0000000000007918 */ /* 0x000fc00000000000 */
        /* <DEDUP_REMOVED lines=12> */
.L_x_1:


//--------------------- .nv.shared.reserved.0     --------------------------
	.section	.nv.shared.reserved.0,"aw",@nobits
	.weak		__nv_reservedSMEM_offset_0_alias
	.size		__nv_reservedSMEM_offset_0_alias, 0, 64
	.other		__nv_reservedSMEM_offset_0_alias,@"STO_CUDA_RESERVED_SHARED STV_DEFAULT"
__nv_reservedSMEM_offset_0_alias:
	.zero		0
	.zero		64


//--------------------- .nv.constant0._Z8cuda_addPKfS0_Pfm --------------------------
	.section	.nv.constant0._Z8cuda_addPKfS0_Pfm,"a",@progbits
	.sectionflags	@""
	.align	4
.nv.constant0._Z8cuda_addPKfS0_Pfm:
	.zero		928


//--------------------- SYMBOLS --------------------------

	.type		.nv.reservedSmem.offset0,@object
	.size		.nv.reservedSmem.offset0,0x4
